//
// Generated by NVIDIA NVVM Compiler
//
// Compiler Build ID: CL-36424714
// Cuda compilation tools, release 13.0, V13.0.88
// Based on NVVM 20.0.0
//

.version 9.0
.target sm_100
.address_size 64

	// .globl	_Z21matrix_multiplicationiiPiS_S_

.visible .entry _Z21matrix_multiplicationiiPiS_S_(
	.param .u32 _Z21matrix_multiplicationiiPiS_S__param_0,
	.param .u32 _Z21matrix_multiplicationiiPiS_S__param_1,
	.param .u64 .ptr .align 1 _Z21matrix_multiplicationiiPiS_S__param_2,
	.param .u64 .ptr .align 1 _Z21matrix_multiplicationiiPiS_S__param_3,
	.param .u64 .ptr .align 1 _Z21matrix_multiplicationiiPiS_S__param_4
)
{
	.reg .pred 	%p<11>;
	.reg .b32 	%r<111>;
	.reg .b64 	%rd<24>;

	ld.param.u32 	%r32, [_Z21matrix_multiplicationiiPiS_S__param_0];
	ld.param.u32 	%r31, [_Z21matrix_multiplicationiiPiS_S__param_1];
	ld.param.u64 	%rd8, [_Z21matrix_multiplicationiiPiS_S__param_2];
	ld.param.u64 	%rd10, [_Z21matrix_multiplicationiiPiS_S__param_3];
	ld.param.u64 	%rd9, [_Z21matrix_multiplicationiiPiS_S__param_4];
	cvta.to.global.u64 	%rd1, %rd10;
	mov.u32 	%r33, %ctaid.x;
	mov.u32 	%r34, %ntid.x;
	mov.u32 	%r35, %tid.x;
	mad.lo.s32 	%r1, %r33, %r34, %r35;
	min.s32 	%r36, %r32, %r31;
	setp.le.s32 	%p1, %r36, %r1;
	@%p1 bra 	$L__BB0_15;
	setp.lt.s32 	%p2, %r31, 1;
	mov.b32 	%r110, 0;
	@%p2 bra 	$L__BB0_14;
	cvta.to.global.u64 	%rd11, %rd8;
	mul.wide.s32 	%rd12, %r1, 4;
	add.s64 	%rd13, %rd11, %rd12;
	ld.global.u32 	%r2, [%rd13];
	and.b32  	%r3, %r31, 15;
	setp.lt.u32 	%p3, %r31, 16;
	mov.b32 	%r103, 0;
	mov.u32 	%r110, %r103;
	@%p3 bra 	$L__BB0_5;
	and.b32  	%r103, %r31, 2147483632;
	neg.s32 	%r97, %r103;
	add.s64 	%rd22, %rd1, 32;
	mov.b32 	%r110, 0;
$L__BB0_4:
	.pragma "nounroll";
	ld.global.u32 	%r41, [%rd22+-32];
	mad.lo.s32 	%r42, %r41, %r2, %r110;
	ld.global.u32 	%r43, [%rd22+-28];
	mad.lo.s32 	%r44, %r43, %r2, %r42;
	ld.global.u32 	%r45, [%rd22+-24];
	mad.lo.s32 	%r46, %r45, %r2, %r44;
	ld.global.u32 	%r47, [%rd22+-20];
	mad.lo.s32 	%r48, %r47, %r2, %r46;
	ld.global.u32 	%r49, [%rd22+-16];
	mad.lo.s32 	%r50, %r49, %r2, %r48;
	ld.global.u32 	%r51, [%rd22+-12];
	mad.lo.s32 	%r52, %r51, %r2, %r50;
	ld.global.u32 	%r53, [%rd22+-8];
	mad.lo.s32 	%r54, %r53, %r2, %r52;
	ld.global.u32 	%r55, [%rd22+-4];
	mad.lo.s32 	%r56, %r55, %r2, %r54;
	ld.global.u32 	%r57, [%rd22];
	mad.lo.s32 	%r58, %r57, %r2, %r56;
	ld.global.u32 	%r59, [%rd22+4];
	mad.lo.s32 	%r60, %r59, %r2, %r58;
	ld.global.u32 	%r61, [%rd22+8];
	mad.lo.s32 	%r62, %r61, %r2, %r60;
	ld.global.u32 	%r63, [%rd22+12];
	mad.lo.s32 	%r64, %r63, %r2, %r62;
	ld.global.u32 	%r65, [%rd22+16];
	mad.lo.s32 	%r66, %r65, %r2, %r64;
	ld.global.u32 	%r67, [%rd22+20];
	mad.lo.s32 	%r68, %r67, %r2, %r66;
	ld.global.u32 	%r69, [%rd22+24];
	mad.lo.s32 	%r70, %r69, %r2, %r68;
	ld.global.u32 	%r71, [%rd22+28];
	mad.lo.s32 	%r110, %r71, %r2, %r70;
	add.s32 	%r97, %r97, 16;
	add.s64 	%rd22, %rd22, 64;
	setp.ne.s32 	%p4, %r97, 0;
	@%p4 bra 	$L__BB0_4;
$L__BB0_5:
	setp.eq.s32 	%p5, %r3, 0;
	@%p5 bra 	$L__BB0_14;
	and.b32  	%r13, %r31, 7;
	setp.lt.u32 	%p6, %r3, 8;
	@%p6 bra 	$L__BB0_8;
	mul.wide.u32 	%rd14, %r103, 4;
	add.s64 	%rd15, %rd1, %rd14;
	ld.global.u32 	%r73, [%rd15];
	mad.lo.s32 	%r74, %r73, %r2, %r110;
	ld.global.u32 	%r75, [%rd15+4];
	mad.lo.s32 	%r76, %r75, %r2, %r74;
	ld.global.u32 	%r77, [%rd15+8];
	mad.lo.s32 	%r78, %r77, %r2, %r76;
	ld.global.u32 	%r79, [%rd15+12];
	mad.lo.s32 	%r80, %r79, %r2, %r78;
	ld.global.u32 	%r81, [%rd15+16];
	mad.lo.s32 	%r82, %r81, %r2, %r80;
	ld.global.u32 	%r83, [%rd15+20];
	mad.lo.s32 	%r84, %r83, %r2, %r82;
	ld.global.u32 	%r85, [%rd15+24];
	mad.lo.s32 	%r86, %r85, %r2, %r84;
	ld.global.u32 	%r87, [%rd15+28];
	mad.lo.s32 	%r110, %r87, %r2, %r86;
	add.s32 	%r103, %r103, 8;
$L__BB0_8:
	setp.eq.s32 	%p7, %r13, 0;
	@%p7 bra 	$L__BB0_14;
	and.b32  	%r19, %r31, 3;
	setp.lt.u32 	%p8, %r13, 4;
	@%p8 bra 	$L__BB0_11;
	mul.wide.u32 	%rd16, %r103, 4;
	add.s64 	%rd17, %rd1, %rd16;
	ld.global.u32 	%r89, [%rd17];
	mad.lo.s32 	%r90, %r89, %r2, %r110;
	ld.global.u32 	%r91, [%rd17+4];
	mad.lo.s32 	%r92, %r91, %r2, %r90;
	ld.global.u32 	%r93, [%rd17+8];
	mad.lo.s32 	%r94, %r93, %r2, %r92;
	ld.global.u32 	%r95, [%rd17+12];
	mad.lo.s32 	%r110, %r95, %r2, %r94;
	add.s32 	%r103, %r103, 4;
$L__BB0_11:
	setp.eq.s32 	%p9, %r19, 0;
	@%p9 bra 	$L__BB0_14;
	mul.wide.u32 	%rd18, %r103, 4;
	add.s64 	%rd23, %rd1, %rd18;
	neg.s32 	%r108, %r19;
$L__BB0_13:
	.pragma "nounroll";
	ld.global.u32 	%r96, [%rd23];
	mad.lo.s32 	%r110, %r96, %r2, %r110;
	add.s64 	%rd23, %rd23, 4;
	add.s32 	%r108, %r108, 1;
	setp.ne.s32 	%p10, %r108, 0;
	@%p10 bra 	$L__BB0_13;
$L__BB0_14:
	cvta.to.global.u64 	%rd19, %rd9;
	mul.wide.s32 	%rd20, %r1, 4;
	add.s64 	%rd21, %rd19, %rd20;
	st.global.u32 	[%rd21], %r110;
$L__BB0_15:
	ret;

}


// ===== COMPILED SASS (sm_100) =====

	.target	sm_100

	.elftype	@"ET_EXEC"


//--------------------- .note.nv.tkinfo           --------------------------
	.section	.note.nv.tkinfo,"",@"SHT_NOTE"
	.sectionflags	@"SHF_NOTE_NV_TKINFO"
	.tkinfo
        /*0018*/ 	.word	0x00000002
        /*0030*/ 	.string	""
        /*0030*/ 	.string	"ptxas"
        /*0030*/ 	.string	"Cuda compilation tools, release 13.0, V13.0.88"
        /*0030*/ 	.string	"Build cuda_13.0.r13.0/compiler.36424714_0"
        /*0030*/ 	.string	"-arch sm_100 -m 64 "



//--------------------- .note.nv.cuinfo           --------------------------
	.section	.note.nv.cuinfo,"",@"SHT_NOTE"
	.sectionflags	@"SHF_NOTE_NV_CUINFO"
        /*0018*/ 	.short	0x0002
        /*001a*/ 	.short	0x0064
        /*001c*/ 	.short	0x0082
	.zero		2


//--------------------- .nv.info                  --------------------------
	.section	.nv.info,"",@"SHT_CUDA_INFO"
	.align	4


	//----- nvinfo : EIATTR_REGCOUNT
	.align		4
        /*0000*/ 	.byte	0x04, 0x2f
        /*0002*/ 	.short	(.L_1 - .L_0)
	.align		4
.L_0:
        /*0004*/ 	.word	index@(_Z21matrix_multiplicationiiPiS_S_)
        /*0008*/ 	.word	0x00000019


	//----- nvinfo : EIATTR_FRAME_SIZE
	.align		4
.L_1:
        /*000c*/ 	.byte	0x04, 0x11
        /*000e*/ 	.short	(.L_3 - .L_2)
	.align		4
.L_2:
        /*0010*/ 	.word	index@(_Z21matrix_multiplicationiiPiS_S_)
        /*0014*/ 	.word	0x00000000


	//----- nvinfo : EIATTR_MIN_STACK_SIZE
	.align		4
.L_3:
        /*0018*/ 	.byte	0x04, 0x12
        /*001a*/ 	.short	(.L_5 - .L_4)
	.align		4
.L_4:
        /*001c*/ 	.word	index@(_Z21matrix_multiplicationiiPiS_S_)
        /*0020*/ 	.word	0x00000000
.L_5:


//--------------------- .nv.compat                --------------------------
	.section	.nv.compat,"",@"SHT_CUDA_COMPAT_INFO"
	.align	4
        /*0000*/ 	.byte	0x02, 0x09, 0x00, 0x00, 0x02, 0x02, 0x01, 0x00, 0x02, 0x05, 0x05, 0x00, 0x03, 0x07, 0x01, 0x01
        /*0010*/ 	.byte	0x02, 0x03, 0x00, 0x00, 0x02, 0x06, 0x01, 0x00, 0x04, 0x0b, 0x08, 0x00, 0x09, 0x00, 0x00, 0x00
        /*0020*/ 	.byte	0x00, 0x00, 0x00, 0x00


//--------------------- .nv.info._Z21matrix_multiplicationiiPiS_S_ --------------------------
	.section	.nv.info._Z21matrix_multiplicationiiPiS_S_,"",@"SHT_CUDA_INFO"
	.sectionflags	@""
	.align	4


	//----- nvinfo : EIATTR_CUDA_API_VERSION
	.align		4
        /*0000*/ 	.byte	0x04, 0x37
        /*0002*/ 	.short	(.L_7 - .L_6)
.L_6:
        /*0004*/ 	.word	0x00000082


	//----- nvinfo : EIATTR_KPARAM_INFO
	.align		4
.L_7:
        /*0008*/ 	.byte	0x04, 0x17
        /*000a*/ 	.short	(.L_9 - .L_8)
.L_8:
        /*000c*/ 	.word	0x00000000
        /*0010*/ 	.short	0x0004
        /*0012*/ 	.short	0x0018
        /*0014*/ 	.byte	0x00, 0xf5, 0x21, 0x00


	//----- nvinfo : EIATTR_KPARAM_INFO
	.align		4
.L_9:
        /*0018*/ 	.byte	0x04, 0x17
        /*001a*/ 	.short	(.L_11 - .L_10)
.L_10:
        /*001c*/ 	.word	0x00000000
        /*0020*/ 	.short	0x0003
        /*0022*/ 	.short	0x0010
        /*0024*/ 	.byte	0x00, 0xf5, 0x21, 0x00


	//----- nvinfo : EIATTR_KPARAM_INFO
	.align		4
.L_11:
        /*0028*/ 	.byte	0x04, 0x17
        /*002a*/ 	.short	(.L_13 - .L_12)
.L_12:
        /*002c*/ 	.word	0x00000000
        /*0030*/ 	.short	0x0002
        /*0032*/ 	.short	0x0008
        /*0034*/ 	.byte	0x00, 0xf5, 0x21, 0x00


	//----- nvinfo : EIATTR_KPARAM_INFO
	.align		4
.L_13:
        /*0038*/ 	.byte	0x04, 0x17
        /*003a*/ 	.short	(.L_15 - .L_14)
.L_14:
        /*003c*/ 	.word	0x00000000
        /*0040*/ 	.short	0x0001
        /*0042*/ 	.short	0x0004
        /*0044*/ 	.byte	0x00, 0xf0, 0x11, 0x00


	//----- nvinfo : EIATTR_KPARAM_INFO
	.align		4
.L_15:
        /*0048*/ 	.byte	0x04, 0x17
        /*004a*/ 	.short	(.L_17 - .L_16)
.L_16:
        /*004c*/ 	.word	0x00000000
        /*0050*/ 	.short	0x0000
        /*0052*/ 	.short	0x0000
        /*0054*/ 	.byte	0x00, 0xf0, 0x11, 0x00


	//----- nvinfo : EIATTR_SPARSE_MMA_MASK
	.align		4
.L_17:
        /*0058*/ 	.byte	0x03, 0x50
        /*005a*/ 	.short	0x0000


	//----- nvinfo : EIATTR_MAXREG_COUNT
	.align		4
        /*005c*/ 	.byte	0x03, 0x1b
        /*005e*/ 	.short	0x00ff


	//----- nvinfo : EIATTR_MERCURY_ISA_VERSION
	.align		4
        /*0060*/ 	.byte	0x03, 0x5f
        /*0062*/ 	.short	0x0101


	//----- nvinfo : EIATTR_VRC_CTA_INIT_COUNT
	.align		4
        /*0064*/ 	.byte	0x02, 0x4a
	.zero		1
	.zero		1


	//----- nvinfo : EIATTR_EXIT_INSTR_OFFSETS
	.align		4
        /*0068*/ 	.byte	0x04, 0x1c
        /*006a*/ 	.short	(.L_19 - .L_18)


	//   ....[0]....
.L_18:
        /*006c*/ 	.word	0x00000090


	//   ....[1]....
        /*0070*/ 	.word	0x000007d0


	//----- nvinfo : EIATTR_CBANK_PARAM_SIZE
	.align		4
.L_19:
        /*0074*/ 	.byte	0x03, 0x19
        /*0076*/ 	.short	0x0020


	//----- nvinfo : EIATTR_PARAM_CBANK
	.align		4
        /*0078*/ 	.byte	0x04, 0x0a
        /*007a*/ 	.short	(.L_21 - .L_20)
	.align		4
.L_20:
        /*007c*/ 	.word	index@(.nv.constant0._Z21matrix_multiplicationiiPiS_S_)
        /*0080*/ 	.short	0x0380
        /*0082*/ 	.short	0x0020


	//----- nvinfo : EIATTR_SW_WAR
	.align		4
.L_21:
        /*0084*/ 	.byte	0x04, 0x36
        /*0086*/ 	.short	(.L_23 - .L_22)
.L_22:
        /*0088*/ 	.word	0x00000008
.L_23:


//--------------------- .nv.callgraph             --------------------------
	.section	.nv.callgraph,"",@"SHT_CUDA_CALLGRAPH"
	.align	4
	.sectionentsize	8
	.align		4
        /*0000*/ 	.word	0x00000000
	.align		4
        /*0004*/ 	.word	0xffffffff
	.align		4
        /*0008*/ 	.word	0x00000000
	.align		4
        /*000c*/ 	.word	0xfffffffe
	.align		4
        /*0010*/ 	.word	0x00000000
	.align		4
        /*0014*/ 	.word	0xfffffffd
	.align		4
        /*0018*/ 	.word	0x00000000
	.align		4
        /*001c*/ 	.word	0xfffffffc


//--------------------- .text._Z21matrix_multiplicationiiPiS_S_ --------------------------
	.section	.text._Z21matrix_multiplicationiiPiS_S_,"ax",@progbits
	.align	128
        .global         _Z21matrix_multiplicationiiPiS_S_
        .type           _Z21matrix_multiplicationiiPiS_S_,@function
        .size           _Z21matrix_multiplicationiiPiS_S_,(.L_x_7 - _Z21matrix_multiplicationiiPiS_S_)
        .other          _Z21matrix_multiplicationiiPiS_S_,@"STO_CUDA_ENTRY STV_DEFAULT"
_Z21matrix_multiplicationiiPiS_S_:
.text._Z21matrix_multiplicationiiPiS_S_:
[----:B------:R-:W-:Y:S01]  /*0000*/  LDC R1, c[0x0][0x37c] ;  /* 0x0000df00ff017b82 */ /* 0x000fe20000000800 */
[----:B------:R-:W0:Y:S07]  /*0010*/  S2R R3, SR_TID.X ;  /* 0x0000000000037919 */ /* 0x000e2e0000002100 */
[----:B------:R-:W0:Y:S01]  /*0020*/  S2UR UR5, SR_CTAID.X ;  /* 0x00000000000579c3 */ /* 0x000e220000002500 */
[----:B------:R-:W1:Y:S07]  /*0030*/  LDCU.64 UR6, c[0x0][0x380] ;  /* 0x00007000ff0677ac */ /* 0x000e6e0008000a00 */
[----:B------:R-:W0:Y:S01]  /*0040*/  LDC R0, c[0x0][0x360] ;  /* 0x0000d800ff007b82 */ /* 0x000e220000000800 */
[----:B-1----:R-:W-:-:S04]  /*0050*/  UISETP.LT.AND UP0, UPT, UR6, UR7, UPT ;  /* 0x000000070600728c */ /* 0x002fc8000bf01270 */
[----:B------:R-:W-:Y:S01]  /*0060*/  USEL UR4, UR6, UR7, UP0 ;  /* 0x0000000706047287 */ /* 0x000fe20008000000 */
[----:B0-----:R-:W-:-:S05]  /*0070*/  IMAD R0, R0, UR5, R3 ;  /* 0x0000000500007c24 */ /* 0x001fca000f8e0203 */
[----:B------:R-:W-:-:S13]  /*0080*/  ISETP.LT.AND P0, PT, R0, UR4, PT ;  /* 0x0000000400007c0c */ /* 0x000fda000bf01270 */
[----:B------:R-:W-:Y:S05]  /*0090*/  @!P0 EXIT ;  /* 0x000000000000894d */ /* 0x000fea0003800000 */
[----:B------:R-:W-:Y:S01]  /*00a0*/  UISETP.GE.AND UP0, UPT, UR7, 0x1, UPT ;  /* 0x000000010700788c */ /* 0x000fe2000bf06270 */
[----:B------:R-:W-:Y:S01]  /*00b0*/  HFMA2 R2, -RZ, RZ, 0, 0 ;  /* 0x00000000ff027431 */ /* 0x000fe200000001ff */
[----:B------:R-:W0:Y:S07]  /*00c0*/  LDCU.64 UR10, c[0x0][0x358] ;  /* 0x00006b00ff0a77ac */ /* 0x000e2e0008000a00 */
[----:B------:R-:W-:Y:S05]  /*00d0*/  BRA.U !UP0, `(.L_x_0) ;  /* 0x0000000508b07547 */ /* 0x000fea000b800000 */
[----:B------:R-:W1:Y:S02]  /*00e0*/  LDC.64 R4, c[0x0][0x388] ;  /* 0x0000e200ff047b82 */ /* 0x000e640000000a00 */
[----:B-1----:R-:W-:-:S05]  /*00f0*/  IMAD.WIDE R4, R0, 0x4, R4 ;  /* 0x0000000400047825 */ /* 0x002fca00078e0204 */
[----:B0-----:R0:W5:Y:S01]  /*0100*/  LDG.E R3, desc[UR10][R4.64] ;  /* 0x0000000a04037981 */ /* 0x001162000c1e1900 */
[----:B------:R-:W-:Y:S01]  /*0110*/  UISETP.GE.U32.AND UP1, UPT, UR7, 0x10, UPT ;  /* 0x000000100700788c */ /* 0x000fe2000bf26070 */
[----:B------:R-:W-:Y:S01]  /*0120*/  MOV R6, RZ ;  /* 0x000000ff00067202 */ /* 0x000fe20000000f00 */
[----:B------:R-:W-:Y:S01]  /*0130*/  ULOP3.LUT UR6, UR7, 0xf, URZ, 0xc0, !UPT ;  /* 0x0000000f07067892 */ /* 0x000fe2000f8ec0ff */
[----:B------:R-:W-:-:S03]  /*0140*/  MOV R2, RZ ;  /* 0x000000ff00027202 */ /* 0x000fc60000000f00 */
[----:B------:R-:W-:-:S03]  /*0150*/  UISETP.NE.AND UP0, UPT, UR6, URZ, UPT ;  /* 0x000000ff0600728c */ /* 0x000fc6000bf05270 */
[----:B0-----:R-:W-:Y:S08]  /*0160*/  BRA.U !UP1, `(.L_x_1) ;  /* 0x0000000109b87547 */ /* 0x001ff0000b800000 */
[----:B------:R-:W0:Y:S01]  /*0170*/  LDCU.64 UR4, c[0x0][0x390] ;  /* 0x00007200ff0477ac */ /* 0x000e220008000a00 */
[----:B------:R-:W-:Y:S01]  /*0180*/  MOV R2, RZ ;  /* 0x000000ff00027202 */ /* 0x000fe20000000f00 */
[----:B------:R-:W-:-:S04]  /*0190*/  ULOP3.LUT UR8, UR7, 0x7ffffff0, URZ, 0xc0, !UPT ;  /* 0x7ffffff007087892 */ /* 0x000fc8000f8ec0ff */
[----:B------:R-:W-:Y:S02]  /*01a0*/  UIADD3 UR9, UPT, UPT, -UR8, URZ, URZ ;  /* 0x000000ff08097290 */ /* 0x000fe4000fffe1ff */
[----:B------:R-:W-:Y:S01]  /*01b0*/  MOV R6, UR8 ;  /* 0x0000000800067c02 */ /* 0x000fe20008000f00 */
[----:B0-----:R-:W-:-:S04]  /*01c0*/  UIADD3 UR4, UP1, UPT, UR4, 0x20, URZ ;  /* 0x0000002004047890 */ /* 0x001fc8000ff3e0ff */
[----:B------:R-:W-:Y:S02]  /*01d0*/  UIADD3.X UR5, UPT, UPT, URZ, UR5, URZ, UP1, !UPT ;  /* 0x00000005ff057290 */ /* 0x000fe40008ffe4ff */
[----:B------:R-:W-:-:S04]  /*01e0*/  MOV R4, UR4 ;  /* 0x0000000400047c02 */ /* 0x000fc80008000f00 */
[----:B------:R-:W-:-:S07]  /*01f0*/  MOV R5, UR5 ;  /* 0x0000000500057c02 */ /* 0x000fce0008000f00 */
.L_x_2:
[----:B------:R-:W2:Y:S04]  /*0200*/  LDG.E R7, desc[UR10][R4.64+-0x20] ;  /* 0xffffe00a04077981 */ /* 0x000ea8000c1e1900 */
[----:B------:R-:W3:Y:S04]  /*0210*/  LDG.E R9, desc[UR10][R4.64+-0x1c] ;  /* 0xffffe40a04097981 */ /* 0x000ee8000c1e1900 */
[----:B------:R-:W4:Y:S04]  /*0220*/  LDG.E R11, desc[UR10][R4.64+-0x18] ;  /* 0xffffe80a040b7981 */ /* 0x000f28000c1e1900 */
        /* <DEDUP_REMOVED lines=12> */
[----:B------:R0:W4:Y:S01]  /*02f0*/  LDG.E R10, desc[UR10][R4.64+0x1c] ;  /* 0x00001c0a040a7981 */ /* 0x000122000c1e1900 */
[----:B------:R-:W-:-:S04]  /*0300*/  UIADD3 UR9, UPT, UPT, UR9, 0x10, URZ ;  /* 0x0000001009097890 */ /* 0x000fc8000fffe0ff */
[----:B------:R-:W-:Y:S01]  /*0310*/  UISETP.NE.AND UP1, UPT, UR9, URZ, UPT ;  /* 0x000000ff0900728c */ /* 0x000fe2000bf25270 */
[----:B0-----:R-:W-:-:S04]  /*0320*/  IADD3 R4, P0, PT, R4, 0x40, RZ ;  /* 0x0000004004047810 */ /* 0x001fc80007f1e0ff */
[----:B------:R-:W-:Y:S01]  /*0330*/  IADD3.X R5, PT, PT, RZ, R5, RZ, P0, !PT ;  /* 0x00000005ff057210 */ /* 0x000fe200007fe4ff */
[----:B--2--5:R-:W-:-:S04]  /*0340*/  IMAD R2, R3, R7, R2 ;  /* 0x0000000703027224 */ /* 0x024fc800078e0202 */
[----:B---3--:R-:W-:-:S04]  /*0350*/  IMAD R2, R3, R9, R2 ;  /* 0x0000000903027224 */ /* 0x008fc800078e0202 */
[----:B----4-:R-:W-:-:S04]  /*0360*/  IMAD R2, R3, R11, R2 ;  /* 0x0000000b03027224 */ /* 0x010fc800078e0202 */
[----:B------:R-:W-:-:S04]  /*0370*/  IMAD R2, R3, R13, R2 ;  /* 0x0000000d03027224 */ /* 0x000fc800078e0202 */
        /* <DEDUP_REMOVED lines=11> */
[----:B------:R-:W-:Y:S01]  /*0430*/  IMAD R2, R3, R10, R2 ;  /* 0x0000000a03027224 */ /* 0x000fe200078e0202 */
[----:B------:R-:W-:Y:S06]  /*0440*/  BRA.U UP1, `(.L_x_2) ;  /* 0xfffffffd016c7547 */ /* 0x000fec000b83ffff */
.L_x_1:
[----:B------:R-:W-:Y:S05]  /*0450*/  BRA.U !UP0, `(.L_x_0) ;  /* 0x0000000108d07547 */ /* 0x000fea000b800000 */
[----:B------:R-:W-:Y:S02]  /*0460*/  UISETP.GE.U32.AND UP0, UPT, UR6, 0x8, UPT ;  /* 0x000000080600788c */ /* 0x000fe4000bf06070 */
[----:B------:R-:W-:-:S04]  /*0470*/  ULOP3.LUT UR5, UR7, 0x7, URZ, 0xc0, !UPT ;  /* 0x0000000707057892 */ /* 0x000fc8000f8ec0ff */
[----:B------:R-:W-:-:S03]  /*0480*/  UISETP.NE.AND UP1, UPT, UR5, URZ, UPT ;  /* 0x000000ff0500728c */ /* 0x000fc6000bf25270 */
[----:B------:R-:W-:Y:S08]  /*0490*/  BRA.U !UP0, `(.L_x_3) ;  /* 0x00000001084c7547 */ /* 0x000ff0000b800000 */
[----:B------:R-:W0:Y:S02]  /*04a0*/  LDC.64 R4, c[0x0][0x390] ;  /* 0x0000e400ff047b82 */ /* 0x000e240000000a00 */
[----:B0-----:R-:W-:-:S05]  /*04b0*/  IMAD.WIDE.U32 R4, R6, 0x4, R4 ;  /* 0x0000000406047825 */ /* 0x001fca00078e0004 */
[----:B------:R-:W2:Y:S04]  /*04c0*/  LDG.E R7, desc[UR10][R4.64] ;  /* 0x0000000a04077981 */ /* 0x000ea8000c1e1900 */
[----:B------:R-:W3:Y:S04]  /*04d0*/  LDG.E R8, desc[UR10][R4.64+0x4] ;  /* 0x0000040a04087981 */ /* 0x000ee8000c1e1900 */
[----:B------:R-:W4:Y:S04]  /*04e0*/  LDG.E R9, desc[UR10][R4.64+0x8] ;  /* 0x0000080a04097981 */ /* 0x000f28000c1e1900 */
[----:B------:R-:W4:Y:S04]  /*04f0*/  LDG.E R10, desc[UR10][R4.64+0xc] ;  /* 0x00000c0a040a7981 */ /* 0x000f28000c1e1900 */
[----:B------:R-:W4:Y:S04]  /*0500*/  LDG.E R11, desc[UR10][R4.64+0x10] ;  /* 0x0000100a040b7981 */ /* 0x000f28000c1e1900 */
[----:B------:R-:W4:Y:S04]  /*0510*/  LDG.E R12, desc[UR10][R4.64+0x14] ;  /* 0x0000140a040c7981 */ /* 0x000f28000c1e1900 */
[----:B------:R-:W4:Y:S04]  /*0520*/  LDG.E R13, desc[UR10][R4.64+0x18] ;  /* 0x0000180a040d7981 */ /* 0x000f28000c1e1900 */
[----:B------:R-:W4:Y:S01]  /*0530*/  LDG.E R14, desc[UR10][R4.64+0x1c] ;  /* 0x00001c0a040e7981 */ /* 0x000f22000c1e1900 */
[----:B------:R-:W-:Y:S01]  /*0540*/  IADD3 R6, PT, PT, R6, 0x8, RZ ;  /* 0x0000000806067810 */ /* 0x000fe20007ffe0ff */
[----:B--2--5:R-:W-:-:S04]  /*0550*/  IMAD R2, R3, R7, R2 ;  /* 0x0000000703027224 */ /* 0x024fc800078e0202 */
[----:B---3--:R-:W-:-:S04]  /*0560*/  IMAD R2, R3, R8, R2 ;  /* 0x0000000803027224 */ /* 0x008fc800078e0202 */
[----:B----4-:R-:W-:-:S04]  /*0570*/  IMAD R2, R3, R9, R2 ;  /* 0x0000000903027224 */ /* 0x010fc800078e0202 */
[----:B------:R-:W-:-:S04]  /*0580*/  IMAD R2, R3, R10, R2 ;  /* 0x0000000a03027224 */ /* 0x000fc800078e0202 */
[----:B------:R-:W-:-:S04]  /*0590*/  IMAD R2, R3, R11, R2 ;  /* 0x0000000b03027224 */ /* 0x000fc800078e0202 */
[----:B------:R-:W-:-:S04]  /*05a0*/  IMAD R2, R3, R12, R2 ;  /* 0x0000000c03027224 */ /* 0x000fc800078e0202 */
[----:B------:R-:W-:-:S04]  /*05b0*/  IMAD R2, R3, R13, R2 ;  /* 0x0000000d03027224 */ /* 0x000fc800078e0202 */
[----:B------:R-:W-:-:S07]  /*05c0*/  IMAD R2, R3, R14, R2 ;  /* 0x0000000e03027224 */ /* 0x000fce00078e0202 */
.L_x_3:
        /* <DEDUP_REMOVED lines=10> */
[----:B------:R-:W4:Y:S01]  /*0670*/  LDG.E R10, desc[UR10][R4.64+0xc] ;  /* 0x00000c0a040a7981 */ /* 0x000f22000c1e1900 */
[----:B------:R-:W-:Y:S01]  /*0680*/  IADD3 R6, PT, PT, R6, 0x4, RZ ;  /* 0x0000000406067810 */ /* 0x000fe20007ffe0ff */
[----:B--2--5:R-:W-:-:S04]  /*0690*/  IMAD R2, R3, R7, R2 ;  /* 0x0000000703027224 */ /* 0x024fc800078e0202 */
[----:B---3--:R-:W-:-:S04]  /*06a0*/  IMAD R2, R3, R8, R2 ;  /* 0x0000000803027224 */ /* 0x008fc800078e0202 */
[----:B----4-:R-:W-:-:S04]  /*06b0*/  IMAD R2, R3, R9, R2 ;  /* 0x0000000903027224 */ /* 0x010fc800078e0202 */
[----:B------:R-:W-:-:S07]  /*06c0*/  IMAD R2, R3, R10, R2 ;  /* 0x0000000a03027224 */ /* 0x000fce00078e0202 */
.L_x_4:
[----:B------:R-:W-:Y:S05]  /*06d0*/  BRA.U !UP1, `(.L_x_0) ;  /* 0x0000000109307547 */ /* 0x000fea000b800000 */
[----:B------:R-:W0:Y:S01]  /*06e0*/  LDC.64 R4, c[0x0][0x390] ;  /* 0x0000e400ff047b82 */ /* 0x000e220000000a00 */
[----:B------:R-:W-:Y:S01]  /*06f0*/  UIADD3 UR4, UPT, UPT, -UR4, URZ, URZ ;  /* 0x000000ff04047290 */ /* 0x000fe2000fffe1ff */
[----:B0-----:R-:W-:-:S11]  /*0700*/  IMAD.WIDE.U32 R6, R6, 0x4, R4 ;  /* 0x0000000406067825 */ /* 0x001fd600078e0004 */
.L_x_5:
[----:B------:R-:W-:Y:S02]  /*0710*/  MOV R4, R6 ;  /* 0x0000000600047202 */ /* 0x000fe40000000f00 */
[----:B------:R-:W-:-:S05]  /*0720*/  MOV R5, R7 ;  /* 0x0000000700057202 */ /* 0x000fca0000000f00 */
[----:B------:R-:W2:Y:S01]  /*0730*/  LDG.E R4, desc[UR10][R4.64] ;  /* 0x0000000a04047981 */ /* 0x000ea2000c1e1900 */
[----:B------:R-:W-:Y:S01]  /*0740*/  UIADD3 UR4, UPT, UPT, UR4, 0x1, URZ ;  /* 0x0000000104047890 */ /* 0x000fe2000fffe0ff */
[----:B------:R-:W-:-:S03]  /*0750*/  IADD3 R6, P0, PT, R6, 0x4, RZ ;  /* 0x0000000406067810 */ /* 0x000fc60007f1e0ff */
[----:B------:R-:W-:Y:S01]  /*0760*/  UISETP.NE.AND UP0, UPT, UR4, URZ, UPT ;  /* 0x000000ff0400728c */ /* 0x000fe2000bf05270 */
[----:B------:R-:W-:Y:S01]  /*0770*/  IADD3.X R7, PT, PT, RZ, R7, RZ, P0, !PT ;  /* 0x00000007ff077210 */ /* 0x000fe200007fe4ff */
[----:B--2--5:R-:W-:-:S07]  /*0780*/  IMAD R2, R3, R4, R2 ;  /* 0x0000000403027224 */ /* 0x024fce00078e0202 */
[----:B------:R-:W-:Y:S05]  /*0790*/  BRA.U UP0, `(.L_x_5) ;  /* 0xfffffffd00dc7547 */ /* 0x000fea000b83ffff */
.L_x_0:
[----:B------:R-:W1:Y:S02]  /*07a0*/  LDC.64 R4, c[0x0][0x398] ;  /* 0x0000e600ff047b82 */ /* 0x000e640000000a00 */
[----:B-1----:R-:W-:-:S05]  /*07b0*/  IMAD.WIDE R4, R0, 0x4, R4 ;  /* 0x0000000400047825 */ /* 0x002fca00078e0204 */
[----:B0-----:R-:W-:Y:S01]  /*07c0*/  STG.E desc[UR10][R4.64], R2 ;  /* 0x0000000204007986 */ /* 0x001fe2000c10190a */
[----:B------:R-:W-:Y:S05]  /*07d0*/  EXIT ;  /* 0x000000000000794d */ /* 0x000fea0003800000 */
.L_x_6:
[----:B------:R-:W-:-:S00]  /*07e0*/  BRA `(.L_x_6) ;  /* 0xfffffffc00fc7947 */ /* 0x000fc0000383ffff */
[----:B------:R-:W-:-:S00]  /*07f0*/  NOP ;  /* 0x0000000000007918 */ /* 0x000fc00000000000 */
        /* <DEDUP_REMOVED lines=8> */
.L_x_7:


//--------------------- .nv.shared.reserved.0     --------------------------
	.section	.nv.shared.reserved.0,"aw",@nobits
	.weak		__nv_reservedSMEM_offset_0_alias
	.size		__nv_reservedSMEM_offset_0_alias, 0, 64
	.other		__nv_reservedSMEM_offset_0_alias,@"STO_CUDA_RESERVED_SHARED STV_DEFAULT"
__nv_reservedSMEM_offset_0_alias:
	.zero		0
	.zero		64


//--------------------- .nv.constant0._Z21matrix_multiplicationiiPiS_S_ --------------------------
	.section	.nv.constant0._Z21matrix_multiplicationiiPiS_S_,"a",@progbits
	.sectionflags	@""
	.align	4
.nv.constant0._Z21matrix_multiplicationiiPiS_S_:
	.zero		928


//--------------------- SYMBOLS --------------------------

	.type		.nv.reservedSmem.offset0,@object
	.size		.nv.reservedSmem.offset0,0x4
